	.headerflags	@"EF_CUDA_TEXMODE_UNIFIED EF_CUDA_64BIT_ADDRESS EF_CUDA_ACCELERATORS EF_CUDA_SM90 EF_CUDA_VIRTUAL_SM(EF_CUDA_SM90)"
	.elftype	@"ET_EXEC"


//--------------------- .nv.info                  --------------------------
	.section	.nv.info,"",@"SHT_CUDA_INFO"
	.align	4


	//----- nvinfo : EIATTR_REGCOUNT
	.align		4
        /*0000*/ 	.byte	0x04, 0x2f
        /*0002*/ 	.short	(.L_1 - .L_0)
	.align		4
.L_0:
        /*0004*/ 	.word	index@(triton_poi_fused__to_copy_1)
        /*0008*/ 	.word	0x0000000c


	//----- nvinfo : EIATTR_MIN_STACK_SIZE
	.align		4
.L_1:
        /*000c*/ 	.byte	0x04, 0x12
        /*000e*/ 	.short	(.L_3 - .L_2)
	.align		4
.L_2:
        /*0010*/ 	.word	index@(triton_poi_fused__to_copy_1)
        /*0014*/ 	.word	0x00000000


	//----- nvinfo : EIATTR_FRAME_SIZE
	.align		4
.L_3:
        /*0018*/ 	.byte	0x04, 0x11
        /*001a*/ 	.short	(.L_5 - .L_4)
	.align		4
.L_4:
        /*001c*/ 	.word	index@(triton_poi_fused__to_copy_1)
        /*0020*/ 	.word	0x00000000


	//----- nvinfo : EIATTR_MIN_STACK_SIZE
	.align		4
.L_5:
        /*0024*/ 	.byte	0x04, 0x12
        /*0026*/ 	.short	(.L_7 - .L_6)
	.align		4
.L_6:
        /*0028*/ 	.word	index@(triton_poi_fused__to_copy_1)
        /*002c*/ 	.word	0x00000000
.L_7:


//--------------------- .nv.info.triton_poi_fused__to_copy_1 --------------------------
	.section	.nv.info.triton_poi_fused__to_copy_1,"",@"SHT_CUDA_INFO"
	.sectionflags	@""
	.align	4


	//----- nvinfo : EIATTR_CUDA_API_VERSION
	.align		4
        /*0000*/ 	.byte	0x04, 0x37
        /*0002*/ 	.short	(.L_9 - .L_8)
.L_8:
        /*0004*/ 	.word	0x0000007c


	//----- nvinfo : EIATTR_KPARAM_INFO
	.align		4
.L_9:
        /*0008*/ 	.byte	0x04, 0x17
        /*000a*/ 	.short	(.L_11 - .L_10)
.L_10:
        /*000c*/ 	.word	0x00000000
        /*0010*/ 	.short	0x0002
        /*0012*/ 	.short	0x0010
        /*0014*/ 	.byte	0x00, 0xf0, 0x11, 0x00


	//----- nvinfo : EIATTR_KPARAM_INFO
	.align		4
.L_11:
        /*0018*/ 	.byte	0x04, 0x17
        /*001a*/ 	.short	(.L_13 - .L_12)
.L_12:
        /*001c*/ 	.word	0x00000000
        /*0020*/ 	.short	0x0001
        /*0022*/ 	.short	0x0008
        /*0024*/ 	.byte	0x00, 0xf4, 0x21, 0x00


	//----- nvinfo : EIATTR_KPARAM_INFO
	.align		4
.L_13:
        /*0028*/ 	.byte	0x04, 0x17
        /*002a*/ 	.short	(.L_15 - .L_14)
.L_14:
        /*002c*/ 	.word	0x00000000
        /*0030*/ 	.short	0x0000
        /*0032*/ 	.short	0x0000
        /*0034*/ 	.byte	0x00, 0xf4, 0x21, 0x00


	//----- nvinfo : EIATTR_SPARSE_MMA_MASK
	.align		4
.L_15:
        /*0038*/ 	.byte	0x03, 0x50
        /*003a*/ 	.short	0x0000


	//----- nvinfo : EIATTR_MAXREG_COUNT
	.align		4
        /*003c*/ 	.byte	0x03, 0x1b
        /*003e*/ 	.short	0x00ff


	//----- nvinfo : EIATTR_EXIT_INSTR_OFFSETS
	.align		4
        /*0040*/ 	.byte	0x04, 0x1c
        /*0042*/ 	.short	(.L_17 - .L_16)


	//   ....[0]....
.L_16:
        /*0044*/ 	.word	0x000000e0


	//   ....[1]....
        /*0048*/ 	.word	0x00000120


	//----- nvinfo : EIATTR_REQNTID
	.align		4
.L_17:
        /*004c*/ 	.byte	0x04, 0x10
        /*004e*/ 	.short	(.L_19 - .L_18)
.L_18:
        /*0050*/ 	.word	0x00000020
        /*0054*/ 	.word	0x00000001
        /*0058*/ 	.word	0x00000001


	//----- nvinfo : EIATTR_CBANK_PARAM_SIZE
	.align		4
.L_19:
        /*005c*/ 	.byte	0x03, 0x19
        /*005e*/ 	.short	0x0014


	//----- nvinfo : EIATTR_PARAM_CBANK
	.align		4
        /*0060*/ 	.byte	0x04, 0x0a
        /*0062*/ 	.short	(.L_21 - .L_20)
	.align		4
.L_20:
        /*0064*/ 	.word	index@(.nv.constant0.triton_poi_fused__to_copy_1)
        /*0068*/ 	.short	0x0210
        /*006a*/ 	.short	0x0014


	//----- nvinfo : EIATTR_SW_WAR
	.align		4
.L_21:
        /*006c*/ 	.byte	0x04, 0x36
        /*006e*/ 	.short	(.L_23 - .L_22)
.L_22:
        /*0070*/ 	.word	0x00000008
.L_23:


//--------------------- .nv.callgraph             --------------------------
	.section	.nv.callgraph,"",@"SHT_CUDA_CALLGRAPH"
	.align	4
	.sectionentsize	8
	.align		4
        /*0000*/ 	.word	0x00000000
	.align		4
        /*0004*/ 	.word	0xffffffff
	.align		4
        /*0008*/ 	.word	0x00000000
	.align		4
        /*000c*/ 	.word	0xfffffffe
	.align		4
        /*0010*/ 	.word	0x00000000
	.align		4
        /*0014*/ 	.word	0xfffffffd
	.align		4
        /*0018*/ 	.word	0x00000000
	.align		4
        /*001c*/ 	.word	0xfffffffc


//--------------------- .text.triton_poi_fused__to_copy_1 --------------------------
	.section	.text.triton_poi_fused__to_copy_1,"ax",@progbits
	.align	128
        .global         triton_poi_fused__to_copy_1
        .type           triton_poi_fused__to_copy_1,@function
        .size           triton_poi_fused__to_copy_1,(.L_x_1 - triton_poi_fused__to_copy_1)
        .other          triton_poi_fused__to_copy_1,@"STO_CUDA_ENTRY STV_DEFAULT"
triton_poi_fused__to_copy_1:
.text.triton_poi_fused__to_copy_1:
[----:B------:R-:W0:Y:S02]  /*0000*/  LDC R1, c[0x0][0x28] ;  /* 0x00000a00ff017b82 */ /* 0x000e240000000800 */
[----:B------:R-:W1:Y:S01]  /*0010*/  S2R R6, SR_TID.X ;  /* 0x0000000000067919 */ /* 0x000e620000002100 */
[----:B------:R-:W2:Y:S01]  /*0020*/  LDC.64 R2, c[0x0][0x210] ;  /* 0x00008400ff027b82 */ /* 0x000ea20000000a00 */
[----:B------:R-:W-:Y:S01]  /*0030*/  CS2R R4, SRZ ;  /* 0x0000000000047805 */ /* 0x000fe2000001ff00 */
[----:B------:R-:W-:Y:S01]  /*0040*/  ULDC.64 UR4, c[0x0][0x208] ;  /* 0x0000820000047ab9 */ /* 0x000fe20000000a00 */
[----:B------:R-:W3:Y:S01]  /*0050*/  S2R R9, SR_CTAID.X ;  /* 0x0000000000097919 */ /* 0x000ee20000002500 */
[----:B-1----:R-:W-:-:S05]  /*0060*/  LOP3.LUT R0, R6, 0xf, RZ, 0xc0, !PT ;  /* 0x0000000f06007812 */ /* 0x002fca00078ec0ff */
[----:B---3--:R-:W-:-:S04]  /*0070*/  IMAD R9, R9, 0x10, R0 ;  /* 0x0000001009097824 */ /* 0x008fc800078e0200 */
[C---:B--2---:R-:W-:Y:S01]  /*0080*/  IMAD.WIDE R2, R9.reuse, 0x8, R2 ;  /* 0x0000000809027825 */ /* 0x044fe200078e0202 */
[----:B------:R-:W-:-:S13]  /*0090*/  ISETP.GE.AND P0, PT, R9, 0x10, PT ;  /* 0x000000100900780c */ /* 0x000fda0003f06270 */
[----:B------:R1:W5:Y:S01]  /*00a0*/  @!P0 LDG.E.64 R4, desc[UR4][R2.64] ;  /* 0x0000000402048981 */ /* 0x000362000c1e1b00 */
[----:B------:R-:W-:Y:S02]  /*00b0*/  LOP3.LUT P0, RZ, R6, 0x10, RZ, 0xc0, !PT ;  /* 0x0000001006ff7812 */ /* 0x000fe4000780c0ff */
[----:B------:R-:W2:Y:S02]  /*00c0*/  LDC.64 R6, c[0x0][0x218] ;  /* 0x00008600ff067b82 */ /* 0x000ea40000000a00 */
[----:B------:R-:W-:-:S13]  /*00d0*/  ISETP.LT.AND P0, PT, R9, 0x10, !P0 ;  /* 0x000000100900780c */ /* 0x000fda0004701270 */
[----:B-1----:R-:W-:Y:S05]  /*00e0*/  @!P0 EXIT ;  /* 0x000000000000894d */ /* 0x002fea0003800000 */
[----:B-----5:R-:W0:Y:S01]  /*00f0*/  F2F.F32.F64 R5, R4 ;  /* 0x0000000400057310 */ /* 0x020e220000301000 */
[----:B--2---:R-:W-:-:S05]  /*0100*/  IMAD.WIDE R2, R9, 0x4, R6 ;  /* 0x0000000409027825 */ /* 0x004fca00078e0206 */
[----:B0-----:R-:W-:Y:S01]  /*0110*/  STG.E desc[UR4][R2.64], R5 ;  /* 0x0000000502007986 */ /* 0x001fe2000c101904 */
[----:B------:R-:W-:Y:S05]  /*0120*/  EXIT ;  /* 0x000000000000794d */ /* 0x000fea0003800000 */
.L_x_0:
[----:B------:R-:W-:-:S00]  /*0130*/  BRA `(.L_x_0) ;  /* 0xfffffffc00fc7947 */ /* 0x000fc0000383ffff */
[----:B------:R-:W-:-:S00]  /*0140*/  NOP ;  /* 0x0000000000007918 */ /* 0x000fc00000000000 */
        /* <DEDUP_REMOVED lines=11> */
.L_x_1:


//--------------------- .nv.constant0.triton_poi_fused__to_copy_1 --------------------------
	.section	.nv.constant0.triton_poi_fused__to_copy_1,"a",@progbits
	.sectionflags	@""
	.align	4
.nv.constant0.triton_poi_fused__to_copy_1:
	.zero		548
